//
// Generated by NVIDIA NVVM Compiler
//
// Compiler Build ID: CL-36424714
// Cuda compilation tools, release 13.0, V13.0.88
// Based on NVVM 20.0.0
//

.version 9.0
.target sm_100
.address_size 64

	// .globl	_Z9addKernelPiS_j

.visible .entry _Z9addKernelPiS_j(
	.param .u64 .ptr .align 1 _Z9addKernelPiS_j_param_0,
	.param .u64 .ptr .align 1 _Z9addKernelPiS_j_param_1,
	.param .u32 _Z9addKernelPiS_j_param_2
)
{
	.reg .pred 	%p<10>;
	.reg .b32 	%r<141>;
	.reg .b64 	%rd<65>;

	ld.param.u64 	%rd2, [_Z9addKernelPiS_j_param_0];
	ld.param.u64 	%rd3, [_Z9addKernelPiS_j_param_1];
	ld.param.u32 	%r37, [_Z9addKernelPiS_j_param_2];
	cvta.to.global.u64 	%rd1, %rd3;
	mov.u32 	%r1, %tid.x;
	setp.eq.s32 	%p1, %r37, 0;
	mov.b32 	%r140, 0;
	@%p1 bra 	$L__BB0_13;
	mul.lo.s32 	%r2, %r37, %r1;
	and.b32  	%r3, %r37, 15;
	setp.lt.u32 	%p2, %r37, 16;
	mov.b32 	%r132, 0;
	mov.u32 	%r140, %r132;
	@%p2 bra 	$L__BB0_4;
	and.b32  	%r132, %r37, -16;
	neg.s32 	%r126, %r132;
	add.s32 	%r125, %r2, 7;
	mov.b32 	%r140, 0;
$L__BB0_3:
	.pragma "nounroll";
	add.s32 	%r42, %r125, -7;
	mul.wide.u32 	%rd4, %r42, 4;
	add.s64 	%rd5, %rd1, %rd4;
	ld.global.u32 	%r43, [%rd5];
	add.s32 	%r44, %r43, %r140;
	add.s32 	%r45, %r125, -6;
	mul.wide.u32 	%rd6, %r45, 4;
	add.s64 	%rd7, %rd1, %rd6;
	ld.global.u32 	%r46, [%rd7];
	add.s32 	%r47, %r46, %r44;
	add.s32 	%r48, %r125, -5;
	mul.wide.u32 	%rd8, %r48, 4;
	add.s64 	%rd9, %rd1, %rd8;
	ld.global.u32 	%r49, [%rd9];
	add.s32 	%r50, %r49, %r47;
	add.s32 	%r51, %r125, -4;
	mul.wide.u32 	%rd10, %r51, 4;
	add.s64 	%rd11, %rd1, %rd10;
	ld.global.u32 	%r52, [%rd11];
	add.s32 	%r53, %r52, %r50;
	add.s32 	%r54, %r125, -3;
	mul.wide.u32 	%rd12, %r54, 4;
	add.s64 	%rd13, %rd1, %rd12;
	ld.global.u32 	%r55, [%rd13];
	add.s32 	%r56, %r55, %r53;
	add.s32 	%r57, %r125, -2;
	mul.wide.u32 	%rd14, %r57, 4;
	add.s64 	%rd15, %rd1, %rd14;
	ld.global.u32 	%r58, [%rd15];
	add.s32 	%r59, %r58, %r56;
	add.s32 	%r60, %r125, -1;
	mul.wide.u32 	%rd16, %r60, 4;
	add.s64 	%rd17, %rd1, %rd16;
	ld.global.u32 	%r61, [%rd17];
	add.s32 	%r62, %r61, %r59;
	add.s32 	%r63, %r125, 8;
	mul.wide.u32 	%rd18, %r125, 4;
	add.s64 	%rd19, %rd1, %rd18;
	ld.global.u32 	%r64, [%rd19];
	add.s32 	%r65, %r64, %r62;
	add.s32 	%r66, %r125, 1;
	mul.wide.u32 	%rd20, %r66, 4;
	add.s64 	%rd21, %rd1, %rd20;
	ld.global.u32 	%r67, [%rd21];
	add.s32 	%r68, %r67, %r65;
	add.s32 	%r69, %r125, 2;
	mul.wide.u32 	%rd22, %r69, 4;
	add.s64 	%rd23, %rd1, %rd22;
	ld.global.u32 	%r70, [%rd23];
	add.s32 	%r71, %r70, %r68;
	add.s32 	%r72, %r125, 3;
	mul.wide.u32 	%rd24, %r72, 4;
	add.s64 	%rd25, %rd1, %rd24;
	ld.global.u32 	%r73, [%rd25];
	add.s32 	%r74, %r73, %r71;
	add.s32 	%r75, %r125, 4;
	mul.wide.u32 	%rd26, %r75, 4;
	add.s64 	%rd27, %rd1, %rd26;
	ld.global.u32 	%r76, [%rd27];
	add.s32 	%r77, %r76, %r74;
	add.s32 	%r78, %r125, 5;
	mul.wide.u32 	%rd28, %r78, 4;
	add.s64 	%rd29, %rd1, %rd28;
	ld.global.u32 	%r79, [%rd29];
	add.s32 	%r80, %r79, %r77;
	add.s32 	%r81, %r125, 6;
	mul.wide.u32 	%rd30, %r81, 4;
	add.s64 	%rd31, %rd1, %rd30;
	ld.global.u32 	%r82, [%rd31];
	add.s32 	%r83, %r82, %r80;
	add.s32 	%r84, %r125, 7;
	mul.wide.u32 	%rd32, %r84, 4;
	add.s64 	%rd33, %rd1, %rd32;
	ld.global.u32 	%r85, [%rd33];
	add.s32 	%r86, %r85, %r83;
	mul.wide.u32 	%rd34, %r63, 4;
	add.s64 	%rd35, %rd1, %rd34;
	ld.global.u32 	%r87, [%rd35];
	add.s32 	%r140, %r87, %r86;
	add.s32 	%r126, %r126, 16;
	add.s32 	%r125, %r125, 16;
	setp.ne.s32 	%p3, %r126, 0;
	@%p3 bra 	$L__BB0_3;
$L__BB0_4:
	setp.eq.s32 	%p4, %r3, 0;
	@%p4 bra 	$L__BB0_13;
	and.b32  	%r16, %r37, 7;
	setp.lt.u32 	%p5, %r3, 8;
	@%p5 bra 	$L__BB0_7;
	add.s32 	%r89, %r132, %r2;
	mul.wide.u32 	%rd36, %r89, 4;
	add.s64 	%rd37, %rd1, %rd36;
	ld.global.u32 	%r90, [%rd37];
	add.s32 	%r91, %r90, %r140;
	add.s32 	%r92, %r89, 1;
	mul.wide.u32 	%rd38, %r92, 4;
	add.s64 	%rd39, %rd1, %rd38;
	ld.global.u32 	%r93, [%rd39];
	add.s32 	%r94, %r93, %r91;
	add.s32 	%r95, %r89, 2;
	mul.wide.u32 	%rd40, %r95, 4;
	add.s64 	%rd41, %rd1, %rd40;
	ld.global.u32 	%r96, [%rd41];
	add.s32 	%r97, %r96, %r94;
	add.s32 	%r98, %r89, 3;
	mul.wide.u32 	%rd42, %r98, 4;
	add.s64 	%rd43, %rd1, %rd42;
	ld.global.u32 	%r99, [%rd43];
	add.s32 	%r100, %r99, %r97;
	add.s32 	%r101, %r89, 4;
	mul.wide.u32 	%rd44, %r101, 4;
	add.s64 	%rd45, %rd1, %rd44;
	ld.global.u32 	%r102, [%rd45];
	add.s32 	%r103, %r102, %r100;
	add.s32 	%r104, %r89, 5;
	mul.wide.u32 	%rd46, %r104, 4;
	add.s64 	%rd47, %rd1, %rd46;
	ld.global.u32 	%r105, [%rd47];
	add.s32 	%r106, %r105, %r103;
	add.s32 	%r107, %r89, 6;
	mul.wide.u32 	%rd48, %r107, 4;
	add.s64 	%rd49, %rd1, %rd48;
	ld.global.u32 	%r108, [%rd49];
	add.s32 	%r109, %r108, %r106;
	add.s32 	%r110, %r89, 7;
	mul.wide.u32 	%rd50, %r110, 4;
	add.s64 	%rd51, %rd1, %rd50;
	ld.global.u32 	%r111, [%rd51];
	add.s32 	%r140, %r111, %r109;
	add.s32 	%r132, %r132, 8;
$L__BB0_7:
	setp.eq.s32 	%p6, %r16, 0;
	@%p6 bra 	$L__BB0_13;
	and.b32  	%r22, %r37, 3;
	setp.lt.u32 	%p7, %r16, 4;
	@%p7 bra 	$L__BB0_10;
	add.s32 	%r113, %r132, %r2;
	mul.wide.u32 	%rd52, %r113, 4;
	add.s64 	%rd53, %rd1, %rd52;
	ld.global.u32 	%r114, [%rd53];
	add.s32 	%r115, %r114, %r140;
	add.s32 	%r116, %r113, 1;
	mul.wide.u32 	%rd54, %r116, 4;
	add.s64 	%rd55, %rd1, %rd54;
	ld.global.u32 	%r117, [%rd55];
	add.s32 	%r118, %r117, %r115;
	add.s32 	%r119, %r113, 2;
	mul.wide.u32 	%rd56, %r119, 4;
	add.s64 	%rd57, %rd1, %rd56;
	ld.global.u32 	%r120, [%rd57];
	add.s32 	%r121, %r120, %r118;
	add.s32 	%r122, %r113, 3;
	mul.wide.u32 	%rd58, %r122, 4;
	add.s64 	%rd59, %rd1, %rd58;
	ld.global.u32 	%r123, [%rd59];
	add.s32 	%r140, %r123, %r121;
	add.s32 	%r132, %r132, 4;
$L__BB0_10:
	setp.eq.s32 	%p8, %r22, 0;
	@%p8 bra 	$L__BB0_13;
	add.s32 	%r138, %r132, %r2;
	neg.s32 	%r137, %r22;
$L__BB0_12:
	.pragma "nounroll";
	mul.wide.u32 	%rd60, %r138, 4;
	add.s64 	%rd61, %rd1, %rd60;
	ld.global.u32 	%r124, [%rd61];
	add.s32 	%r140, %r124, %r140;
	add.s32 	%r138, %r138, 1;
	add.s32 	%r137, %r137, 1;
	setp.ne.s32 	%p9, %r137, 0;
	@%p9 bra 	$L__BB0_12;
$L__BB0_13:
	cvta.to.global.u64 	%rd62, %rd2;
	mul.wide.u32 	%rd63, %r1, 4;
	add.s64 	%rd64, %rd62, %rd63;
	st.global.u32 	[%rd64], %r140;
	ret;

}
	// .globl	_Z9mulKernelPiPKiS1_j
.visible .entry _Z9mulKernelPiPKiS1_j(
	.param .u64 .ptr .align 1 _Z9mulKernelPiPKiS1_j_param_0,
	.param .u64 .ptr .align 1 _Z9mulKernelPiPKiS1_j_param_1,
	.param .u64 .ptr .align 1 _Z9mulKernelPiPKiS1_j_param_2,
	.param .u32 _Z9mulKernelPiPKiS1_j_param_3
)
{
	.reg .b32 	%r<7>;
	.reg .b64 	%rd<12>;

	ld.param.u64 	%rd1, [_Z9mulKernelPiPKiS1_j_param_0];
	ld.param.u64 	%rd2, [_Z9mulKernelPiPKiS1_j_param_1];
	ld.param.u64 	%rd3, [_Z9mulKernelPiPKiS1_j_param_2];
	ld.param.u32 	%r1, [_Z9mulKernelPiPKiS1_j_param_3];
	cvta.to.global.u64 	%rd4, %rd1;
	cvta.to.global.u64 	%rd5, %rd3;
	cvta.to.global.u64 	%rd6, %rd2;
	mov.u32 	%r2, %tid.x;
	mul.wide.u32 	%rd7, %r2, 4;
	add.s64 	%rd8, %rd6, %rd7;
	ld.global.u32 	%r3, [%rd8];
	div.u32 	%r4, %r2, %r1;
	mul.wide.u32 	%rd9, %r4, 4;
	add.s64 	%rd10, %rd5, %rd9;
	ld.global.u32 	%r5, [%rd10];
	mul.lo.s32 	%r6, %r5, %r3;
	add.s64 	%rd11, %rd4, %rd7;
	st.global.u32 	[%rd11], %r6;
	ret;

}


// ===== COMPILED SASS (sm_100) =====

	.target	sm_100

	.elftype	@"ET_EXEC"


//--------------------- .note.nv.tkinfo           --------------------------
	.section	.note.nv.tkinfo,"",@"SHT_NOTE"
	.sectionflags	@"SHF_NOTE_NV_TKINFO"
	.tkinfo
        /*0018*/ 	.word	0x00000002
        /*0030*/ 	.string	""
        /*0030*/ 	.string	"ptxas"
        /*0030*/ 	.string	"Cuda compilation tools, release 13.0, V13.0.88"
        /*0030*/ 	.string	"Build cuda_13.0.r13.0/compiler.36424714_0"
        /*0030*/ 	.string	"-arch sm_100 -m 64 "



//--------------------- .note.nv.cuinfo           --------------------------
	.section	.note.nv.cuinfo,"",@"SHT_NOTE"
	.sectionflags	@"SHF_NOTE_NV_CUINFO"
        /*0018*/ 	.short	0x0002
        /*001a*/ 	.short	0x0064
        /*001c*/ 	.short	0x0082
	.zero		2


//--------------------- .nv.info                  --------------------------
	.section	.nv.info,"",@"SHT_CUDA_INFO"
	.align	4


	//----- nvinfo : EIATTR_REGCOUNT
	.align		4
        /*0000*/ 	.byte	0x04, 0x2f
        /*0002*/ 	.short	(.L_1 - .L_0)
	.align		4
.L_0:
        /*0004*/ 	.word	index@(_Z9addKernelPiS_j)
        /*0008*/ 	.word	0x00000020


	//----- nvinfo : EIATTR_FRAME_SIZE
	.align		4
.L_1:
        /*000c*/ 	.byte	0x04, 0x11
        /*000e*/ 	.short	(.L_3 - .L_2)
	.align		4
.L_2:
        /*0010*/ 	.word	index@(_Z9addKernelPiS_j)
        /*0014*/ 	.word	0x00000000


	//----- nvinfo : EIATTR_REGCOUNT
	.align		4
.L_3:
        /*0018*/ 	.byte	0x04, 0x2f
        /*001a*/ 	.short	(.L_5 - .L_4)
	.align		4
.L_4:
        /*001c*/ 	.word	index@(_Z9mulKernelPiPKiS1_j)
        /*0020*/ 	.word	0x0000000c


	//----- nvinfo : EIATTR_FRAME_SIZE
	.align		4
.L_5:
        /*0024*/ 	.byte	0x04, 0x11
        /*0026*/ 	.short	(.L_7 - .L_6)
	.align		4
.L_6:
        /*0028*/ 	.word	index@(_Z9mulKernelPiPKiS1_j)
        /*002c*/ 	.word	0x00000000


	//----- nvinfo : EIATTR_MIN_STACK_SIZE
	.align		4
.L_7:
        /*0030*/ 	.byte	0x04, 0x12
        /*0032*/ 	.short	(.L_9 - .L_8)
	.align		4
.L_8:
        /*0034*/ 	.word	index@(_Z9mulKernelPiPKiS1_j)
        /*0038*/ 	.word	0x00000000


	//----- nvinfo : EIATTR_MIN_STACK_SIZE
	.align		4
.L_9:
        /*003c*/ 	.byte	0x04, 0x12
        /*003e*/ 	.short	(.L_11 - .L_10)
	.align		4
.L_10:
        /*0040*/ 	.word	index@(_Z9addKernelPiS_j)
        /*0044*/ 	.word	0x00000000
.L_11:


//--------------------- .nv.compat                --------------------------
	.section	.nv.compat,"",@"SHT_CUDA_COMPAT_INFO"
	.align	4
        /*0000*/ 	.byte	0x02, 0x09, 0x00, 0x00, 0x02, 0x02, 0x01, 0x00, 0x02, 0x05, 0x05, 0x00, 0x03, 0x07, 0x01, 0x01
        /*0010*/ 	.byte	0x02, 0x03, 0x00, 0x00, 0x02, 0x06, 0x01, 0x00, 0x04, 0x0b, 0x08, 0x00, 0x09, 0x00, 0x00, 0x00
        /*0020*/ 	.byte	0x00, 0x00, 0x00, 0x00


//--------------------- .nv.info._Z9mulKernelPiPKiS1_j --------------------------
	.section	.nv.info._Z9mulKernelPiPKiS1_j,"",@"SHT_CUDA_INFO"
	.sectionflags	@""
	.align	4


	//----- nvinfo : EIATTR_CUDA_API_VERSION
	.align		4
        /*0000*/ 	.byte	0x04, 0x37
        /*0002*/ 	.short	(.L_13 - .L_12)
.L_12:
        /*0004*/ 	.word	0x00000082


	//----- nvinfo : EIATTR_KPARAM_INFO
	.align		4
.L_13:
        /*0008*/ 	.byte	0x04, 0x17
        /*000a*/ 	.short	(.L_15 - .L_14)
.L_14:
        /*000c*/ 	.word	0x00000000
        /*0010*/ 	.short	0x0003
        /*0012*/ 	.short	0x0018
        /*0014*/ 	.byte	0x00, 0xf0, 0x11, 0x00


	//----- nvinfo : EIATTR_KPARAM_INFO
	.align		4
.L_15:
        /*0018*/ 	.byte	0x04, 0x17
        /*001a*/ 	.short	(.L_17 - .L_16)
.L_16:
        /*001c*/ 	.word	0x00000000
        /*0020*/ 	.short	0x0002
        /*0022*/ 	.short	0x0010
        /*0024*/ 	.byte	0x00, 0xf5, 0x21, 0x00


	//----- nvinfo : EIATTR_KPARAM_INFO
	.align		4
.L_17:
        /*0028*/ 	.byte	0x04, 0x17
        /*002a*/ 	.short	(.L_19 - .L_18)
.L_18:
        /*002c*/ 	.word	0x00000000
        /*0030*/ 	.short	0x0001
        /*0032*/ 	.short	0x0008
        /*0034*/ 	.byte	0x00, 0xf5, 0x21, 0x00


	//----- nvinfo : EIATTR_KPARAM_INFO
	.align		4
.L_19:
        /*0038*/ 	.byte	0x04, 0x17
        /*003a*/ 	.short	(.L_21 - .L_20)
.L_20:
        /*003c*/ 	.word	0x00000000
        /*0040*/ 	.short	0x0000
        /*0042*/ 	.short	0x0000
        /*0044*/ 	.byte	0x00, 0xf5, 0x21, 0x00


	//----- nvinfo : EIATTR_SPARSE_MMA_MASK
	.align		4
.L_21:
        /*0048*/ 	.byte	0x03, 0x50
        /*004a*/ 	.short	0x0000


	//----- nvinfo : EIATTR_MAXREG_COUNT
	.align		4
        /*004c*/ 	.byte	0x03, 0x1b
        /*004e*/ 	.short	0x00ff


	//----- nvinfo : EIATTR_MERCURY_ISA_VERSION
	.align		4
        /*0050*/ 	.byte	0x03, 0x5f
        /*0052*/ 	.short	0x0101


	//----- nvinfo : EIATTR_VRC_CTA_INIT_COUNT
	.align		4
        /*0054*/ 	.byte	0x02, 0x4a
	.zero		1
	.zero		1


	//----- nvinfo : EIATTR_EXIT_INSTR_OFFSETS
	.align		4
        /*0058*/ 	.byte	0x04, 0x1c
        /*005a*/ 	.short	(.L_23 - .L_22)


	//   ....[0]....
.L_22:
        /*005c*/ 	.word	0x00000200


	//----- nvinfo : EIATTR_CBANK_PARAM_SIZE
	.align		4
.L_23:
        /*0060*/ 	.byte	0x03, 0x19
        /*0062*/ 	.short	0x001c


	//----- nvinfo : EIATTR_PARAM_CBANK
	.align		4
        /*0064*/ 	.byte	0x04, 0x0a
        /*0066*/ 	.short	(.L_25 - .L_24)
	.align		4
.L_24:
        /*0068*/ 	.word	index@(.nv.constant0._Z9mulKernelPiPKiS1_j)
        /*006c*/ 	.short	0x0380
        /*006e*/ 	.short	0x001c


	//----- nvinfo : EIATTR_SW_WAR
	.align		4
.L_25:
        /*0070*/ 	.byte	0x04, 0x36
        /*0072*/ 	.short	(.L_27 - .L_26)
.L_26:
        /*0074*/ 	.word	0x00000008
.L_27:


//--------------------- .nv.info._Z9addKernelPiS_j --------------------------
	.section	.nv.info._Z9addKernelPiS_j,"",@"SHT_CUDA_INFO"
	.sectionflags	@""
	.align	4


	//----- nvinfo : EIATTR_CUDA_API_VERSION
	.align		4
        /*0000*/ 	.byte	0x04, 0x37
        /*0002*/ 	.short	(.L_29 - .L_28)
.L_28:
        /*0004*/ 	.word	0x00000082


	//----- nvinfo : EIATTR_KPARAM_INFO
	.align		4
.L_29:
        /*0008*/ 	.byte	0x04, 0x17
        /*000a*/ 	.short	(.L_31 - .L_30)
.L_30:
        /*000c*/ 	.word	0x00000000
        /*0010*/ 	.short	0x0002
        /*0012*/ 	.short	0x0010
        /*0014*/ 	.byte	0x00, 0xf0, 0x11, 0x00


	//----- nvinfo : EIATTR_KPARAM_INFO
	.align		4
.L_31:
        /*0018*/ 	.byte	0x04, 0x17
        /*001a*/ 	.short	(.L_33 - .L_32)
.L_32:
        /*001c*/ 	.word	0x00000000
        /*0020*/ 	.short	0x0001
        /*0022*/ 	.short	0x0008
        /*0024*/ 	.byte	0x00, 0xf5, 0x21, 0x00


	//----- nvinfo : EIATTR_KPARAM_INFO
	.align		4
.L_33:
        /*0028*/ 	.byte	0x04, 0x17
        /*002a*/ 	.short	(.L_35 - .L_34)
.L_34:
        /*002c*/ 	.word	0x00000000
        /*0030*/ 	.short	0x0000
        /*0032*/ 	.short	0x0000
        /*0034*/ 	.byte	0x00, 0xf5, 0x21, 0x00


	//----- nvinfo : EIATTR_SPARSE_MMA_MASK
	.align		4
.L_35:
        /*0038*/ 	.byte	0x03, 0x50
        /*003a*/ 	.short	0x0000


	//----- nvinfo : EIATTR_MAXREG_COUNT
	.align		4
        /*003c*/ 	.byte	0x03, 0x1b
        /*003e*/ 	.short	0x00ff


	//----- nvinfo : EIATTR_MERCURY_ISA_VERSION
	.align		4
        /*0040*/ 	.byte	0x03, 0x5f
        /*0042*/ 	.short	0x0101


	//----- nvinfo : EIATTR_VRC_CTA_INIT_COUNT
	.align		4
        /*0044*/ 	.byte	0x02, 0x4a
	.zero		1
	.zero		1


	//----- nvinfo : EIATTR_EXIT_INSTR_OFFSETS
	.align		4
        /*0048*/ 	.byte	0x04, 0x1c
        /*004a*/ 	.short	(.L_37 - .L_36)


	//   ....[0]....
.L_36:
        /*004c*/ 	.word	0x00000930


	//----- nvinfo : EIATTR_CBANK_PARAM_SIZE
	.align		4
.L_37:
        /*0050*/ 	.byte	0x03, 0x19
        /*0052*/ 	.short	0x0014


	//----- nvinfo : EIATTR_PARAM_CBANK
	.align		4
        /*0054*/ 	.byte	0x04, 0x0a
        /*0056*/ 	.short	(.L_39 - .L_38)
	.align		4
.L_38:
        /*0058*/ 	.word	index@(.nv.constant0._Z9addKernelPiS_j)
        /*005c*/ 	.short	0x0380
        /*005e*/ 	.short	0x0014


	//----- nvinfo : EIATTR_SW_WAR
	.align		4
.L_39:
        /*0060*/ 	.byte	0x04, 0x36
        /*0062*/ 	.short	(.L_41 - .L_40)
.L_40:
        /*0064*/ 	.word	0x00000008
.L_41:


//--------------------- .nv.callgraph             --------------------------
	.section	.nv.callgraph,"",@"SHT_CUDA_CALLGRAPH"
	.align	4
	.sectionentsize	8
	.align		4
        /*0000*/ 	.word	0x00000000
	.align		4
        /*0004*/ 	.word	0xffffffff
	.align		4
        /*0008*/ 	.word	0x00000000
	.align		4
        /*000c*/ 	.word	0xfffffffe
	.align		4
        /*0010*/ 	.word	0x00000000
	.align		4
        /*0014*/ 	.word	0xfffffffd
	.align		4
        /*0018*/ 	.word	0x00000000
	.align		4
        /*001c*/ 	.word	0xfffffffc


//--------------------- .text._Z9mulKernelPiPKiS1_j --------------------------
	.section	.text._Z9mulKernelPiPKiS1_j,"ax",@progbits
	.align	128
        .global         _Z9mulKernelPiPKiS1_j
        .type           _Z9mulKernelPiPKiS1_j,@function
        .size           _Z9mulKernelPiPKiS1_j,(.L_x_8 - _Z9mulKernelPiPKiS1_j)
        .other          _Z9mulKernelPiPKiS1_j,@"STO_CUDA_ENTRY STV_DEFAULT"
_Z9mulKernelPiPKiS1_j:
.text._Z9mulKernelPiPKiS1_j:
[----:B------:R-:W-:Y:S01]  /*0000*/  LDC R1, c[0x0][0x37c] ;  /* 0x0000df00ff017b82 */ /* 0x000fe20000000800 */
[----:B------:R-:W0:Y:S01]  /*0010*/  LDCU UR6, c[0x0][0x398] ;  /* 0x00007300ff0677ac */ /* 0x000e220008000800 */
[----:B------:R-:W1:Y:S01]  /*0020*/  S2R R9, SR_TID.X ;  /* 0x0000000000097919 */ /* 0x000e620000002100 */
[----:B------:R-:W2:Y:S01]  /*0030*/  LDCU.64 UR4, c[0x0][0x358] ;  /* 0x00006b00ff0477ac */ /* 0x000ea20008000a00 */
[----:B0-----:R-:W0:Y:S01]  /*0040*/  I2F.U32.RP R0, UR6 ;  /* 0x0000000600007d06 */ /* 0x001e220008209000 */
[----:B------:R-:W-:-:S07]  /*0050*/  ISETP.NE.U32.AND P2, PT, RZ, UR6, PT ;  /* 0x00000006ff007c0c */ /* 0x000fce000bf45070 */
[----:B0-----:R-:W0:Y:S02]  /*0060*/  MUFU.RCP R0, R0 ;  /* 0x0000000000007308 */ /* 0x001e240000001000 */
[----:B0-----:R-:W-:-:S06]  /*0070*/  IADD3 R2, PT, PT, R0, 0xffffffe, RZ ;  /* 0x0ffffffe00027810 */ /* 0x001fcc0007ffe0ff */
[----:B------:R0:W3:Y:S02]  /*0080*/  F2I.FTZ.U32.TRUNC.NTZ R3, R2 ;  /* 0x0000000200037305 */ /* 0x0000e4000021f000 */
[----:B0-----:R-:W-:Y:S01]  /*0090*/  HFMA2 R2, -RZ, RZ, 0, 0 ;  /* 0x00000000ff027431 */ /* 0x001fe200000001ff */
[----:B---3--:R-:W-:-:S05]  /*00a0*/  IADD3 R5, PT, PT, RZ, -R3, RZ ;  /* 0x80000003ff057210 */ /* 0x008fca0007ffe0ff */
[----:B------:R-:W-:-:S04]  /*00b0*/  IMAD R5, R5, UR6, RZ ;  /* 0x0000000605057c24 */ /* 0x000fc8000f8e02ff */
[----:B------:R-:W-:-:S06]  /*00c0*/  IMAD.HI.U32 R3, R3, R5, R2 ;  /* 0x0000000503037227 */ /* 0x000fcc00078e0002 */
[----:B-1----:R-:W-:Y:S02]  /*00d0*/  IMAD.HI.U32 R7, R3, R9, RZ ;  /* 0x0000000903077227 */ /* 0x002fe400078e00ff */
[----:B------:R-:W0:Y:S03]  /*00e0*/  LDC.64 R2, c[0x0][0x388] ;  /* 0x0000e200ff027b82 */ /* 0x000e260000000a00 */
[----:B------:R-:W-:-:S05]  /*00f0*/  IADD3 R4, PT, PT, -R7, RZ, RZ ;  /* 0x000000ff07047210 */ /* 0x000fca0007ffe1ff */
[----:B------:R-:W-:Y:S02]  /*0100*/  IMAD R0, R4, UR6, R9 ;  /* 0x0000000604007c24 */ /* 0x000fe4000f8e0209 */
[----:B------:R-:W1:Y:S03]  /*0110*/  LDC.64 R4, c[0x0][0x390] ;  /* 0x0000e400ff047b82 */ /* 0x000e660000000a00 */
[----:B------:R-:W-:Y:S01]  /*0120*/  ISETP.GE.U32.AND P0, PT, R0, UR6, PT ;  /* 0x0000000600007c0c */ /* 0x000fe2000bf06070 */
[----:B0-----:R-:W-:-:S12]  /*0130*/  IMAD.WIDE.U32 R2, R9, 0x4, R2 ;  /* 0x0000000409027825 */ /* 0x001fd800078e0002 */
[----:B------:R-:W-:Y:S02]  /*0140*/  @P0 IADD3 R0, PT, PT, R0, -UR6, RZ ;  /* 0x8000000600000c10 */ /* 0x000fe4000fffe0ff */
[----:B------:R-:W-:Y:S02]  /*0150*/  @P0 IADD3 R7, PT, PT, R7, 0x1, RZ ;  /* 0x0000000107070810 */ /* 0x000fe40007ffe0ff */
[----:B------:R-:W-:Y:S01]  /*0160*/  ISETP.GE.U32.AND P1, PT, R0, UR6, PT ;  /* 0x0000000600007c0c */ /* 0x000fe2000bf26070 */
[----:B--2---:R-:W2:-:S12]  /*0170*/  LDG.E R2, desc[UR4][R2.64] ;  /* 0x0000000402027981 */ /* 0x004e98000c1e1900 */
[----:B------:R-:W-:Y:S02]  /*0180*/  @P1 IADD3 R7, PT, PT, R7, 0x1, RZ ;  /* 0x0000000107071810 */ /* 0x000fe40007ffe0ff */
[----:B------:R-:W-:-:S05]  /*0190*/  @!P2 LOP3.LUT R7, RZ, UR6, RZ, 0x33, !PT ;  /* 0x00000006ff07ac12 */ /* 0x000fca000f8e33ff */
[----:B-1----:R-:W-:Y:S02]  /*01a0*/  IMAD.WIDE.U32 R4, R7, 0x4, R4 ;  /* 0x0000000407047825 */ /* 0x002fe400078e0004 */
[----:B------:R-:W0:Y:S04]  /*01b0*/  LDC.64 R6, c[0x0][0x380] ;  /* 0x0000e000ff067b82 */ /* 0x000e280000000a00 */
[----:B------:R-:W2:Y:S01]  /*01c0*/  LDG.E R5, desc[UR4][R4.64] ;  /* 0x0000000404057981 */ /* 0x000ea2000c1e1900 */
[----:B0-----:R-:W-:-:S04]  /*01d0*/  IMAD.WIDE.U32 R6, R9, 0x4, R6 ;  /* 0x0000000409067825 */ /* 0x001fc800078e0006 */
[----:B--2---:R-:W-:-:S05]  /*01e0*/  IMAD R9, R2, R5, RZ ;  /* 0x0000000502097224 */ /* 0x004fca00078e02ff */
[----:B------:R-:W-:Y:S01]  /*01f0*/  STG.E desc[UR4][R6.64], R9 ;  /* 0x0000000906007986 */ /* 0x000fe2000c101904 */
[----:B------:R-:W-:Y:S05]  /*0200*/  EXIT ;  /* 0x000000000000794d */ /* 0x000fea0003800000 */
.L_x_0:
[----:B------:R-:W-:-:S00]  /*0210*/  BRA `(.L_x_0) ;  /* 0xfffffffc00fc7947 */ /* 0x000fc0000383ffff */
[----:B------:R-:W-:-:S00]  /*0220*/  NOP ;  /* 0x0000000000007918 */ /* 0x000fc00000000000 */
        /* <DEDUP_REMOVED lines=13> */
.L_x_8:


//--------------------- .text._Z9addKernelPiS_j   --------------------------
	.section	.text._Z9addKernelPiS_j,"ax",@progbits
	.align	128
        .global         _Z9addKernelPiS_j
        .type           _Z9addKernelPiS_j,@function
        .size           _Z9addKernelPiS_j,(.L_x_9 - _Z9addKernelPiS_j)
        .other          _Z9addKernelPiS_j,@"STO_CUDA_ENTRY STV_DEFAULT"
_Z9addKernelPiS_j:
.text._Z9addKernelPiS_j:
[----:B------:R-:W-:Y:S08]  /*0000*/  LDC R1, c[0x0][0x37c] ;  /* 0x0000df00ff017b82 */ /* 0x000ff00000000800 */
[----:B------:R-:W0:Y:S01]  /*0010*/  LDC R0, c[0x0][0x390] ;  /* 0x0000e400ff007b82 */ /* 0x000e220000000800 */
[----:B------:R-:W1:Y:S01]  /*0020*/  S2R R3, SR_TID.X ;  /* 0x0000000000037919 */ /* 0x000e620000002100 */
[----:B------:R-:W2:Y:S01]  /*0030*/  LDCU.64 UR4, c[0x0][0x358] ;  /* 0x00006b00ff0477ac */ /* 0x000ea20008000a00 */
[----:B------:R-:W-:Y:S01]  /*0040*/  HFMA2 R7, -RZ, RZ, 0, 0 ;  /* 0x00000000ff077431 */ /* 0x000fe200000001ff */
[----:B0-----:R-:W-:-:S13]  /*0050*/  ISETP.NE.AND P0, PT, R0, RZ, PT ;  /* 0x000000ff0000720c */ /* 0x001fda0003f05270 */
[----:B-12---:R-:W-:Y:S05]  /*0060*/  @!P0 BRA `(.L_x_1) ;  /* 0x0000000800248947 */ /* 0x006fea0003800000 */
[C---:B------:R-:W-:Y:S01]  /*0070*/  ISETP.GE.U32.AND P1, PT, R0.reuse, 0x10, PT ;  /* 0x000000100000780c */ /* 0x040fe20003f26070 */
[----:B------:R-:W-:Y:S01]  /*0080*/  IMAD.MOV.U32 R5, RZ, RZ, RZ ;  /* 0x000000ffff057224 */ /* 0x000fe200078e00ff */
[----:B------:R-:W-:Y:S02]  /*0090*/  LOP3.LUT R4, R0, 0xf, RZ, 0xc0, !PT ;  /* 0x0000000f00047812 */ /* 0x000fe400078ec0ff */
[----:B------:R-:W-:Y:S02]  /*00a0*/  MOV R7, RZ ;  /* 0x000000ff00077202 */ /* 0x000fe40000000f00 */
[----:B------:R-:W-:-:S07]  /*00b0*/  ISETP.NE.AND P0, PT, R4, RZ, PT ;  /* 0x000000ff0400720c */ /* 0x000fce0003f05270 */
[----:B------:R-:W-:Y:S06]  /*00c0*/  @!P1 BRA `(.L_x_2) ;  /* 0x0000000400009947 */ /* 0x000fec0003800000 */
[----:B------:R-:W-:Y:S01]  /*00d0*/  LOP3.LUT R5, R0, 0xfffffff0, RZ, 0xc0, !PT ;  /* 0xfffffff000057812 */ /* 0x000fe200078ec0ff */
[----:B------:R-:W-:Y:S02]  /*00e0*/  IMAD R6, R3, R0, 0x7 ;  /* 0x0000000703067424 */ /* 0x000fe400078e0200 */
[----:B------:R-:W-:Y:S01]  /*00f0*/  IMAD.MOV.U32 R7, RZ, RZ, RZ ;  /* 0x000000ffff077224 */ /* 0x000fe200078e00ff */
[----:B------:R-:W-:-:S07]  /*0100*/  IADD3 R2, PT, PT, -R5, RZ, RZ ;  /* 0x000000ff05027210 */ /* 0x000fce0007ffe1ff */
.L_x_3:
[----:B------:R-:W0:Y:S01]  /*0110*/  LDC.64 R12, c[0x0][0x388] ;  /* 0x0000e200ff0c7b82 */ /* 0x000e220000000a00 */
[C---:B------:R-:W-:Y:S01]  /*0120*/  IADD3 R27, PT, PT, R6.reuse, -0x6, RZ ;  /* 0xfffffffa061b7810 */ /* 0x040fe20007ffe0ff */
[C---:B------:R-:W-:Y:S02]  /*0130*/  VIADD R17, R6.reuse, 0xfffffff9 ;  /* 0xfffffff906117836 */ /* 0x040fe40000000000 */
[C---:B------:R-:W-:Y:S01]  /*0140*/  VIADD R15, R6.reuse, 0xfffffffd ;  /* 0xfffffffd060f7836 */ /* 0x040fe20000000000 */
[C---:B------:R-:W-:Y:S01]  /*0150*/  IADD3 R21, PT, PT, R6.reuse, -0x4, RZ ;  /* 0xfffffffc06157810 */ /* 0x040fe20007ffe0ff */
[C---:B------:R-:W-:Y:S02]  /*0160*/  VIADD R11, R6.reuse, 0xfffffffb ;  /* 0xfffffffb060b7836 */ /* 0x040fe40000000000 */
[C---:B------:R-:W-:Y:S01]  /*0170*/  VIADD R29, R6.reuse, 0xffffffff ;  /* 0xffffffff061d7836 */ /* 0x040fe20000000000 */
[----:B------:R-:W-:Y:S01]  /*0180*/  IADD3 R9, PT, PT, R6, -0x2, RZ ;  /* 0xfffffffe06097810 */ /* 0x000fe20007ffe0ff */
[----:B0-----:R-:W-:-:S04]  /*0190*/  IMAD.WIDE.U32 R16, R17, 0x4, R12 ;  /* 0x0000000411107825 */ /* 0x001fc800078e000c */
[--C-:B------:R-:W-:Y:S01]  /*01a0*/  IMAD.WIDE.U32 R26, R27, 0x4, R12.reuse ;  /* 0x000000041b1a7825 */ /* 0x100fe200078e000c */
[----:B------:R0:W2:Y:S03]  /*01b0*/  LDG.E R25, desc[UR4][R16.64] ;  /* 0x0000000410197981 */ /* 0x0000a6000c1e1900 */
[--C-:B------:R-:W-:Y:S02]  /*01c0*/  IMAD.WIDE.U32 R14, R15, 0x4, R12.reuse ;  /* 0x000000040f0e7825 */ /* 0x100fe400078e000c */
[----:B------:R1:W2:Y:S02]  /*01d0*/  LDG.E R26, desc[UR4][R26.64] ;  /* 0x000000041a1a7981 */ /* 0x0002a4000c1e1900 */
[--C-:B------:R-:W-:Y:S02]  /*01e0*/  IMAD.WIDE.U32 R10, R11, 0x4, R12.reuse ;  /* 0x000000040b0a7825 */ /* 0x100fe400078e000c */
[----:B------:R3:W4:Y:S02]  /*01f0*/  LDG.E R22, desc[UR4][R14.64] ;  /* 0x000000040e167981 */ /* 0x000724000c1e1900 */
[----:B------:R-:W-:-:S02]  /*0200*/  IMAD.WIDE.U32 R20, R21, 0x4, R12 ;  /* 0x0000000415147825 */ /* 0x000fc400078e000c */
[----:B------:R-:W5:Y:S02]  /*0210*/  LDG.E R24, desc[UR4][R10.64] ;  /* 0x000000040a187981 */ /* 0x000f64000c1e1900 */
[--C-:B0-----:R-:W-:Y:S01]  /*0220*/  IMAD.WIDE.U32 R16, R29, 0x4, R12.reuse ;  /* 0x000000041d107825 */ /* 0x101fe200078e000c */
[C---:B-1----:R-:W-:Y:S01]  /*0230*/  IADD3 R27, PT, PT, R6.reuse, 0x1, RZ ;  /* 0x00000001061b7810 */ /* 0x042fe20007ffe0ff */
[----:B------:R0:W5:Y:S01]  /*0240*/  LDG.E R23, desc[UR4][R20.64] ;  /* 0x0000000414177981 */ /* 0x000162000c1e1900 */
[C---:B---3--:R-:W-:Y:S01]  /*0250*/  IADD3 R15, PT, PT, R6.reuse, 0x3, RZ ;  /* 0x00000003060f7810 */ /* 0x048fe20007ffe0ff */
[--C-:B------:R-:W-:Y:S02]  /*0260*/  IMAD.WIDE.U32 R28, R6, 0x4, R12.reuse ;  /* 0x00000004061c7825 */ /* 0x100fe400078e000c */
[----:B------:R-:W3:Y:S02]  /*0270*/  LDG.E R18, desc[UR4][R16.64] ;  /* 0x0000000410127981 */ /* 0x000ee4000c1e1900 */
[----:B------:R-:W-:-:S02]  /*0280*/  IMAD.WIDE.U32 R8, R9, 0x4, R12 ;  /* 0x0000000409087825 */ /* 0x000fc400078e000c */
[----:B------:R1:W3:Y:S02]  /*0290*/  LDG.E R11, desc[UR4][R28.64] ;  /* 0x000000041c0b7981 */ /* 0x0002e4000c1e1900 */
[--C-:B------:R-:W-:Y:S02]  /*02a0*/  IMAD.WIDE.U32 R14, R15, 0x4, R12.reuse ;  /* 0x000000040f0e7825 */ /* 0x100fe400078e000c */
[----:B------:R-:W4:Y:S02]  /*02b0*/  LDG.E R19, desc[UR4][R8.64] ;  /* 0x0000000408137981 */ /* 0x000f24000c1e1900 */
[C---:B0-----:R-:W-:Y:S02]  /*02c0*/  VIADD R21, R6.reuse, 0x2 ;  /* 0x0000000206157836 */ /* 0x041fe40000000000 */
[C---:B-1----:R-:W-:Y:S02]  /*02d0*/  VIADD R29, R6.reuse, 0x4 ;  /* 0x00000004061d7836 */ /* 0x042fe40000000000 */
[--C-:B------:R-:W-:Y:S01]  /*02e0*/  IMAD.WIDE.U32 R16, R27, 0x4, R12.reuse ;  /* 0x000000041b107825 */ /* 0x100fe200078e000c */
[----:B------:R-:W-:Y:S01]  /*02f0*/  IADD3 R27, PT, PT, R6, 0x5, RZ ;  /* 0x00000005061b7810 */ /* 0x000fe20007ffe0ff */
[----:B------:R0:W3:Y:S02]  /*0300*/  LDG.E R8, desc[UR4][R14.64] ;  /* 0x000000040e087981 */ /* 0x0000e4000c1e1900 */
[----:B------:R-:W-:-:S02]  /*0310*/  IMAD.WIDE.U32 R20, R21, 0x4, R12 ;  /* 0x0000000415147825 */ /* 0x000fc400078e000c */
[----:B------:R1:W3:Y:S04]  /*0320*/  LDG.E R10, desc[UR4][R16.64] ;  /* 0x00000004100a7981 */ /* 0x0002e8000c1e1900 */
[----:B------:R1:W3:Y:S01]  /*0330*/  LDG.E R9, desc[UR4][R20.64] ;  /* 0x0000000414097981 */ /* 0x0002e2000c1e1900 */
[----:B0-----:R-:W-:-:S04]  /*0340*/  IMAD.WIDE.U32 R14, R29, 0x4, R12 ;  /* 0x000000041d0e7825 */ /* 0x001fc800078e000c */
[C---:B------:R-:W-:Y:S02]  /*0350*/  VIADD R29, R6.reuse, 0x6 ;  /* 0x00000006061d7836 */ /* 0x040fe40000000000 */
[--C-:B-1----:R-:W-:Y:S02]  /*0360*/  IMAD.WIDE.U32 R16, R27, 0x4, R12.reuse ;  /* 0x000000041b107825 */ /* 0x102fe400078e000c */
[----:B------:R0:W3:Y:S01]  /*0370*/  LDG.E R27, desc[UR4][R14.64] ;  /* 0x000000040e1b7981 */ /* 0x0000e2000c1e1900 */
[----:B------:R-:W-:Y:S01]  /*0380*/  IADD3 R21, PT, PT, R6, 0x7, RZ ;  /* 0x0000000706157810 */ /* 0x000fe20007ffe0ff */
[--C-:B------:R-:W-:Y:S02]  /*0390*/  IMAD.WIDE.U32 R28, R29, 0x4, R12.reuse ;  /* 0x000000041d1c7825 */ /* 0x100fe400078e000c */
[----:B------:R-:W3:Y:S02]  /*03a0*/  LDG.E R16, desc[UR4][R16.64] ;  /* 0x0000000410107981 */ /* 0x000ee4000c1e1900 */
[----:B------:R-:W-:-:S02]  /*03b0*/  IMAD.WIDE.U32 R20, R21, 0x4, R12 ;  /* 0x0000000415147825 */ /* 0x000fc400078e000c */
[----:B------:R-:W3:Y:S01]  /*03c0*/  LDG.E R29, desc[UR4][R28.64] ;  /* 0x000000041c1d7981 */ /* 0x000ee2000c1e1900 */
[----:B0-----:R-:W-:-:S03]  /*03d0*/  IADD3 R15, PT, PT, R6, 0x8, RZ ;  /* 0x00000008060f7810 */ /* 0x001fc60007ffe0ff */
[----:B------:R-:W3:Y:S02]  /*03e0*/  LDG.E R20, desc[UR4][R20.64] ;  /* 0x0000000414147981 */ /* 0x000ee4000c1e1900 */
[----:B------:R-:W-:-:S06]  /*03f0*/  IMAD.WIDE.U32 R12, R15, 0x4, R12 ;  /* 0x000000040f0c7825 */ /* 0x000fcc00078e000c */
[----:B------:R-:W3:Y:S01]  /*0400*/  LDG.E R13, desc[UR4][R12.64] ;  /* 0x000000040c0d7981 */ /* 0x000ee2000c1e1900 */
[----:B------:R-:W-:-:S05]  /*0410*/  VIADD R2, R2, 0x10 ;  /* 0x0000001002027836 */ /* 0x000fca0000000000 */
[----:B------:R-:W-:Y:S02]  /*0420*/  ISETP.NE.AND P1, PT, R2, RZ, PT ;  /* 0x000000ff0200720c */ /* 0x000fe40003f25270 */
[----:B------:R-:W-:Y:S02]  /*0430*/  IADD3 R6, PT, PT, R6, 0x10, RZ ;  /* 0x0000001006067810 */ /* 0x000fe40007ffe0ff */
[----:B--2---:R-:W-:-:S04]  /*0440*/  IADD3 R25, PT, PT, R26, R25, R7 ;  /* 0x000000191a197210 */ /* 0x004fc80007ffe007 */
[----:B-----5:R-:W-:-:S04]  /*0450*/  IADD3 R23, PT, PT, R23, R24, R25 ;  /* 0x0000001817177210 */ /* 0x020fc80007ffe019 */
[----:B----4-:R-:W-:-:S04]  /*0460*/  IADD3 R19, PT, PT, R19, R22, R23 ;  /* 0x0000001613137210 */ /* 0x010fc80007ffe017 */
[----:B---3--:R-:W-:-:S04]  /*0470*/  IADD3 R11, PT, PT, R11, R18, R19 ;  /* 0x000000120b0b7210 */ /* 0x008fc80007ffe013 */
[----:B------:R-:W-:-:S04]  /*0480*/  IADD3 R9, PT, PT, R9, R10, R11 ;  /* 0x0000000a09097210 */ /* 0x000fc80007ffe00b */
[----:B------:R-:W-:-:S04]  /*0490*/  IADD3 R8, PT, PT, R27, R8, R9 ;  /* 0x000000081b087210 */ /* 0x000fc80007ffe009 */
[----:B------:R-:W-:-:S04]  /*04a0*/  IADD3 R8, PT, PT, R29, R16, R8 ;  /* 0x000000101d087210 */ /* 0x000fc80007ffe008 */
[----:B------:R-:W-:Y:S01]  /*04b0*/  IADD3 R7, PT, PT, R13, R20, R8 ;  /* 0x000000140d077210 */ /* 0x000fe20007ffe008 */
[----:B------:R-:W-:Y:S06]  /*04c0*/  @P1 BRA `(.L_x_3) ;  /* 0xfffffffc00101947 */ /* 0x000fec000383ffff */
.L_x_2:
[----:B------:R-:W-:Y:S05]  /*04d0*/  @!P0 BRA `(.L_x_1) ;  /* 0x0000000400088947 */ /* 0x000fea0003800000 */
[----:B------:R-:W-:Y:S02]  /*04e0*/  ISETP.GE.U32.AND P0, PT, R4, 0x8, PT ;  /* 0x000000080400780c */ /* 0x000fe40003f06070 */
[----:B------:R-:W-:-:S04]  /*04f0*/  LOP3.LUT R22, R0, 0x7, RZ, 0xc0, !PT ;  /* 0x0000000700167812 */ /* 0x000fc800078ec0ff */
[----:B------:R-:W-:-:S07]  /*0500*/  ISETP.NE.AND P1, PT, R22, RZ, PT ;  /* 0x000000ff1600720c */ /* 0x000fce0003f25270 */
[----:B------:R-:W-:Y:S06]  /*0510*/  @!P0 BRA `(.L_x_4) ;  /* 0x0000000000788947 */ /* 0x000fec0003800000 */
[----:B------:R-:W0:Y:S01]  /*0520*/  LDC.64 R8, c[0x0][0x388] ;  /* 0x0000e200ff087b82 */ /* 0x000e220000000a00 */
[----:B------:R-:W-:-:S04]  /*0530*/  IMAD R11, R3, R0, R5 ;  /* 0x00000000030b7224 */ /* 0x000fc800078e0205 */
[C---:B------:R-:W-:Y:S01]  /*0540*/  VIADD R21, R11.reuse, 0x2 ;  /* 0x000000020b157836 */ /* 0x040fe20000000000 */
[C---:B------:R-:W-:Y:S02]  /*0550*/  IADD3 R19, PT, PT, R11.reuse, 0x1, RZ ;  /* 0x000000010b137810 */ /* 0x040fe40007ffe0ff */
[C---:B------:R-:W-:Y:S02]  /*0560*/  IADD3 R17, PT, PT, R11.reuse, 0x3, RZ ;  /* 0x000000030b117810 */ /* 0x040fe40007ffe0ff */
[C---:B------:R-:W-:Y:S01]  /*0570*/  IADD3 R13, PT, PT, R11.reuse, 0x4, RZ ;  /* 0x000000040b0d7810 */ /* 0x040fe20007ffe0ff */
[C---:B------:R-:W-:Y:S01]  /*0580*/  VIADD R23, R11.reuse, 0x5 ;  /* 0x000000050b177836 */ /* 0x040fe20000000000 */
[C---:B------:R-:W-:Y:S02]  /*0590*/  IADD3 R25, PT, PT, R11.reuse, 0x6, RZ ;  /* 0x000000060b197810 */ /* 0x040fe40007ffe0ff */
[C---:B------:R-:W-:Y:S01]  /*05a0*/  IADD3 R27, PT, PT, R11.reuse, 0x7, RZ ;  /* 0x000000070b1b7810 */ /* 0x040fe20007ffe0ff */
[----:B0-----:R-:W-:-:S04]  /*05b0*/  IMAD.WIDE.U32 R14, R11, 0x4, R8 ;  /* 0x000000040b0e7825 */ /* 0x001fc800078e0008 */
[--C-:B------:R-:W-:Y:S01]  /*05c0*/  IMAD.WIDE.U32 R18, R19, 0x4, R8.reuse ;  /* 0x0000000413127825 */ /* 0x100fe200078e0008 */
[----:B------:R0:W2:Y:S03]  /*05d0*/  LDG.E R2, desc[UR4][R14.64] ;  /* 0x000000040e027981 */ /* 0x0000a6000c1e1900 */
[--C-:B------:R-:W-:Y:S01]  /*05e0*/  IMAD.WIDE.U32 R16, R17, 0x4, R8.reuse ;  /* 0x0000000411107825 */ /* 0x100fe200078e0008 */
[----:B------:R-:W2:Y:S03]  /*05f0*/  LDG.E R4, desc[UR4][R18.64] ;  /* 0x0000000412047981 */ /* 0x000ea6000c1e1900 */
[--C-:B------:R-:W-:Y:S02]  /*0600*/  IMAD.WIDE.U32 R20, R21, 0x4, R8.reuse ;  /* 0x0000000415147825 */ /* 0x100fe400078e0008 */
[----:B------:R-:W3:Y:S02]  /*0610*/  LDG.E R16, desc[UR4][R16.64] ;  /* 0x0000000410107981 */ /* 0x000ee4000c1e1900 */
[----:B------:R-:W-:-:S02]  /*0620*/  IMAD.WIDE.U32 R10, R13, 0x4, R8 ;  /* 0x000000040d0a7825 */ /* 0x000fc400078e0008 */
[----:B------:R-:W3:Y:S02]  /*0630*/  LDG.E R6, desc[UR4][R20.64] ;  /* 0x0000000414067981 */ /* 0x000ee4000c1e1900 */
[--C-:B------:R-:W-:Y:S02]  /*0640*/  IMAD.WIDE.U32 R12, R23, 0x4, R8.reuse ;  /* 0x00000004170c7825 */ /* 0x100fe400078e0008 */
[----:B------:R-:W4:Y:S02]  /*0650*/  LDG.E R11, desc[UR4][R10.64] ;  /* 0x000000040a0b7981 */ /* 0x000f24000c1e1900 */
[--C-:B0-----:R-:W-:Y:S02]  /*0660*/  IMAD.WIDE.U32 R14, R25, 0x4, R8.reuse ;  /* 0x00000004190e7825 */ /* 0x101fe400078e0008 */
[----:B------:R-:W4:Y:S02]  /*0670*/  LDG.E R12, desc[UR4][R12.64] ;  /* 0x000000040c0c7981 */ /* 0x000f24000c1e1900 */
[----:B------:R-:W-:-:S02]  /*0680*/  IMAD.WIDE.U32 R8, R27, 0x4, R8 ;  /* 0x000000041b087825 */ /* 0x000fc400078e0008 */
[----:B------:R-:W5:Y:S04]  /*0690*/  LDG.E R15, desc[UR4][R14.64] ;  /* 0x000000040e0f7981 */ /* 0x000f68000c1e1900 */
[----:B------:R-:W5:Y:S01]  /*06a0*/  LDG.E R8, desc[UR4][R8.64] ;  /* 0x0000000408087981 */ /* 0x000f62000c1e1900 */
[----:B------:R-:W-:Y:S01]  /*06b0*/  VIADD R5, R5, 0x8 ;  /* 0x0000000805057836 */ /* 0x000fe20000000000 */
[----:B--2---:R-:W-:-:S04]  /*06c0*/  IADD3 R7, PT, PT, R4, R2, R7 ;  /* 0x0000000204077210 */ /* 0x004fc80007ffe007 */
[----:B---3--:R-:W-:-:S04]  /*06d0*/  IADD3 R6, PT, PT, R16, R6, R7 ;  /* 0x0000000610067210 */ /* 0x008fc80007ffe007 */
[----:B----4-:R-:W-:-:S04]  /*06e0*/  IADD3 R6, PT, PT, R12, R11, R6 ;  /* 0x0000000b0c067210 */ /* 0x010fc80007ffe006 */
[----:B-----5:R-:W-:-:S07]  /*06f0*/  IADD3 R7, PT, PT, R8, R15, R6 ;  /* 0x0000000f08077210 */ /* 0x020fce0007ffe006 */
.L_x_4:
        /* <DEDUP_REMOVED lines=9> */
[C---:B------:R-:W-:Y:S01]  /*0790*/  IADD3 R17, PT, PT, R13.reuse, 0x2, RZ ;  /* 0x000000020d117810 */ /* 0x040fe20007ffe0ff */
[----:B0-----:R-:W-:-:S04]  /*07a0*/  IMAD.WIDE.U32 R10, R13, 0x4, R8 ;  /* 0x000000040d0a7825 */ /* 0x001fc800078e0008 */
[--C-:B------:R-:W-:Y:S02]  /*07b0*/  IMAD.WIDE.U32 R12, R15, 0x4, R8.reuse ;  /* 0x000000040f0c7825 */ /* 0x100fe400078e0008 */
[----:B------:R-:W2:Y:S02]  /*07c0*/  LDG.E R10, desc[UR4][R10.64] ;  /* 0x000000040a0a7981 */ /* 0x000ea4000c1e1900 */
[--C-:B------:R-:W-:Y:S02]  /*07d0*/  IMAD.WIDE.U32 R14, R17, 0x4, R8.reuse ;  /* 0x00000004110e7825 */ /* 0x100fe400078e0008 */
[----:B------:R-:W2:Y:S02]  /*07e0*/  LDG.E R12, desc[UR4][R12.64] ;  /* 0x000000040c0c7981 */ /* 0x000ea4000c1e1900 */
[----:B------:R-:W-:Y:S02]  /*07f0*/  IMAD.WIDE.U32 R8, R19, 0x4, R8 ;  /* 0x0000000413087825 */ /* 0x000fe400078e0008 */
[----:B------:R-:W3:Y:S04]  /*0800*/  LDG.E R14, desc[UR4][R14.64] ;  /* 0x000000040e0e7981 */ /* 0x000ee8000c1e1900 */
[----:B------:R-:W3:Y:S01]  /*0810*/  LDG.E R8, desc[UR4][R8.64] ;  /* 0x0000000408087981 */ /* 0x000ee2000c1e1900 */
[----:B------:R-:W-:-:S02]  /*0820*/  IADD3 R5, PT, PT, R5, 0x4, RZ ;  /* 0x0000000405057810 */ /* 0x000fc40007ffe0ff */
[----:B--2---:R-:W-:-:S04]  /*0830*/  IADD3 R7, PT, PT, R12, R10, R7 ;  /* 0x0000000a0c077210 */ /* 0x004fc80007ffe007 */
[----:B---3--:R-:W-:-:S07]  /*0840*/  IADD3 R7, PT, PT, R8, R14, R7 ;  /* 0x0000000e08077210 */ /* 0x008fce0007ffe007 */
.L_x_5:
[----:B------:R-:W-:Y:S05]  /*0850*/  @!P1 BRA `(.L_x_1) ;  /* 0x0000000000289947 */ /* 0x000fea0003800000 */
[----:B------:R-:W0:Y:S01]  /*0860*/  LDC.64 R8, c[0x0][0x388] ;  /* 0x0000e200ff087b82 */ /* 0x000e220000000a00 */
[----:B------:R-:W-:Y:S01]  /*0870*/  IMAD R11, R3, R0, R5 ;  /* 0x00000000030b7224 */ /* 0x000fe200078e0205 */
[----:B------:R-:W-:-:S07]  /*0880*/  IADD3 R2, PT, PT, -R2, RZ, RZ ;  /* 0x000000ff02027210 */ /* 0x000fce0007ffe1ff */
.L_x_6:
[----:B0-----:R-:W-:-:S06]  /*0890*/  IMAD.WIDE.U32 R4, R11, 0x4, R8 ;  /* 0x000000040b047825 */ /* 0x001fcc00078e0008 */
[----:B------:R-:W2:Y:S01]  /*08a0*/  LDG.E R4, desc[UR4][R4.64] ;  /* 0x0000000404047981 */ /* 0x000ea2000c1e1900 */
[----:B------:R-:W-:Y:S01]  /*08b0*/  VIADD R2, R2, 0x1 ;  /* 0x0000000102027836 */ /* 0x000fe20000000000 */
[----:B------:R-:W-:-:S04]  /*08c0*/  IADD3 R11, PT, PT, R11, 0x1, RZ ;  /* 0x000000010b0b7810 */ /* 0x000fc80007ffe0ff */
[----:B------:R-:W-:Y:S02]  /*08d0*/  ISETP.NE.AND P0, PT, R2, RZ, PT ;  /* 0x000000ff0200720c */ /* 0x000fe40003f05270 */
[----:B--2---:R-:W-:-:S11]  /*08e0*/  IADD3 R7, PT, PT, R4, R7, RZ ;  /* 0x0000000704077210 */ /* 0x004fd60007ffe0ff */
[----:B------:R-:W-:Y:S05]  /*08f0*/  @P0 BRA `(.L_x_6) ;  /* 0xfffffffc00e40947 */ /* 0x000fea000383ffff */
.L_x_1:
[----:B------:R-:W0:Y:S02]  /*0900*/  LDC.64 R4, c[0x0][0x380] ;  /* 0x0000e000ff047b82 */ /* 0x000e240000000a00 */
[----:B0-----:R-:W-:-:S05]  /*0910*/  IMAD.WIDE.U32 R2, R3, 0x4, R4 ;  /* 0x0000000403027825 */ /* 0x001fca00078e0004 */
[----:B------:R-:W-:Y:S01]  /*0920*/  STG.E desc[UR4][R2.64], R7 ;  /* 0x0000000702007986 */ /* 0x000fe2000c101904 */
[----:B------:R-:W-:Y:S05]  /*0930*/  EXIT ;  /* 0x000000000000794d */ /* 0x000fea0003800000 */
.L_x_7:
        /* <DEDUP_REMOVED lines=12> */
.L_x_9:


//--------------------- .nv.shared.reserved.0     --------------------------
	.section	.nv.shared.reserved.0,"aw",@nobits
	.weak		__nv_reservedSMEM_offset_0_alias
	.size		__nv_reservedSMEM_offset_0_alias, 0, 64
	.other		__nv_reservedSMEM_offset_0_alias,@"STO_CUDA_RESERVED_SHARED STV_DEFAULT"
__nv_reservedSMEM_offset_0_alias:
	.zero		0
	.zero		64


//--------------------- .nv.constant0._Z9mulKernelPiPKiS1_j --------------------------
	.section	.nv.constant0._Z9mulKernelPiPKiS1_j,"a",@progbits
	.sectionflags	@""
	.align	4
.nv.constant0._Z9mulKernelPiPKiS1_j:
	.zero		924


//--------------------- .nv.constant0._Z9addKernelPiS_j --------------------------
	.section	.nv.constant0._Z9addKernelPiS_j,"a",@progbits
	.sectionflags	@""
	.align	4
.nv.constant0._Z9addKernelPiS_j:
	.zero		916


//--------------------- SYMBOLS --------------------------

	.type		.nv.reservedSmem.offset0,@object
	.size		.nv.reservedSmem.offset0,0x4
